	.headerflags	@"EF_CUDA_TEXMODE_UNIFIED EF_CUDA_64BIT_ADDRESS EF_CUDA_ACCELERATORS EF_CUDA_SM90 EF_CUDA_VIRTUAL_SM(EF_CUDA_SM90)"
	.elftype	@"ET_EXEC"


//--------------------- .nv.info                  --------------------------
	.section	.nv.info,"",@"SHT_CUDA_INFO"
	.align	4


	//----- nvinfo : EIATTR_REGCOUNT
	.align		4
        /*0000*/ 	.byte	0x04, 0x2f
        /*0002*/ 	.short	(.L_1 - .L_0)
	.align		4
.L_0:
        /*0004*/ 	.word	index@(triton_poi_fused_add_0)
        /*0008*/ 	.word	0x00000012


	//----- nvinfo : EIATTR_MIN_STACK_SIZE
	.align		4
.L_1:
        /*000c*/ 	.byte	0x04, 0x12
        /*000e*/ 	.short	(.L_3 - .L_2)
	.align		4
.L_2:
        /*0010*/ 	.word	index@(triton_poi_fused_add_0)
        /*0014*/ 	.word	0x00000000


	//----- nvinfo : EIATTR_FRAME_SIZE
	.align		4
.L_3:
        /*0018*/ 	.byte	0x04, 0x11
        /*001a*/ 	.short	(.L_5 - .L_4)
	.align		4
.L_4:
        /*001c*/ 	.word	index@(triton_poi_fused_add_0)
        /*0020*/ 	.word	0x00000000


	//----- nvinfo : EIATTR_MIN_STACK_SIZE
	.align		4
.L_5:
        /*0024*/ 	.byte	0x04, 0x12
        /*0026*/ 	.short	(.L_7 - .L_6)
	.align		4
.L_6:
        /*0028*/ 	.word	index@(triton_poi_fused_add_0)
        /*002c*/ 	.word	0x00000000
.L_7:


//--------------------- .nv.info.triton_poi_fused_add_0 --------------------------
	.section	.nv.info.triton_poi_fused_add_0,"",@"SHT_CUDA_INFO"
	.sectionflags	@""
	.align	4


	//----- nvinfo : EIATTR_CUDA_API_VERSION
	.align		4
        /*0000*/ 	.byte	0x04, 0x37
        /*0002*/ 	.short	(.L_9 - .L_8)
.L_8:
        /*0004*/ 	.word	0x0000007c


	//----- nvinfo : EIATTR_KPARAM_INFO
	.align		4
.L_9:
        /*0008*/ 	.byte	0x04, 0x17
        /*000a*/ 	.short	(.L_11 - .L_10)
.L_10:
        /*000c*/ 	.word	0x00000000
        /*0010*/ 	.short	0x0003
        /*0012*/ 	.short	0x0018
        /*0014*/ 	.byte	0x00, 0xf0, 0x11, 0x00


	//----- nvinfo : EIATTR_KPARAM_INFO
	.align		4
.L_11:
        /*0018*/ 	.byte	0x04, 0x17
        /*001a*/ 	.short	(.L_13 - .L_12)
.L_12:
        /*001c*/ 	.word	0x00000000
        /*0020*/ 	.short	0x0002
        /*0022*/ 	.short	0x0010
        /*0024*/ 	.byte	0x00, 0xf4, 0x21, 0x00


	//----- nvinfo : EIATTR_KPARAM_INFO
	.align		4
.L_13:
        /*0028*/ 	.byte	0x04, 0x17
        /*002a*/ 	.short	(.L_15 - .L_14)
.L_14:
        /*002c*/ 	.word	0x00000000
        /*0030*/ 	.short	0x0001
        /*0032*/ 	.short	0x0008
        /*0034*/ 	.byte	0x00, 0xf4, 0x21, 0x00


	//----- nvinfo : EIATTR_KPARAM_INFO
	.align		4
.L_15:
        /*0038*/ 	.byte	0x04, 0x17
        /*003a*/ 	.short	(.L_17 - .L_16)
.L_16:
        /*003c*/ 	.word	0x00000000
        /*0040*/ 	.short	0x0000
        /*0042*/ 	.short	0x0000
        /*0044*/ 	.byte	0x00, 0xf4, 0x21, 0x00


	//----- nvinfo : EIATTR_SPARSE_MMA_MASK
	.align		4
.L_17:
        /*0048*/ 	.byte	0x03, 0x50
        /*004a*/ 	.short	0x0000


	//----- nvinfo : EIATTR_MAXREG_COUNT
	.align		4
        /*004c*/ 	.byte	0x03, 0x1b
        /*004e*/ 	.short	0x00ff


	//----- nvinfo : EIATTR_EXIT_INSTR_OFFSETS
	.align		4
        /*0050*/ 	.byte	0x04, 0x1c
        /*0052*/ 	.short	(.L_19 - .L_18)


	//   ....[0]....
.L_18:
        /*0054*/ 	.word	0x000001e0


	//   ....[1]....
        /*0058*/ 	.word	0x00000200


	//----- nvinfo : EIATTR_REQNTID
	.align		4
.L_19:
        /*005c*/ 	.byte	0x04, 0x10
        /*005e*/ 	.short	(.L_21 - .L_20)
.L_20:
        /*0060*/ 	.word	0x00000080
        /*0064*/ 	.word	0x00000001
        /*0068*/ 	.word	0x00000001


	//----- nvinfo : EIATTR_CBANK_PARAM_SIZE
	.align		4
.L_21:
        /*006c*/ 	.byte	0x03, 0x19
        /*006e*/ 	.short	0x001c


	//----- nvinfo : EIATTR_PARAM_CBANK
	.align		4
        /*0070*/ 	.byte	0x04, 0x0a
        /*0072*/ 	.short	(.L_23 - .L_22)
	.align		4
.L_22:
        /*0074*/ 	.word	index@(.nv.constant0.triton_poi_fused_add_0)
        /*0078*/ 	.short	0x0210
        /*007a*/ 	.short	0x001c


	//----- nvinfo : EIATTR_SW_WAR
	.align		4
.L_23:
        /*007c*/ 	.byte	0x04, 0x36
        /*007e*/ 	.short	(.L_25 - .L_24)
.L_24:
        /*0080*/ 	.word	0x00000008
.L_25:


//--------------------- .nv.callgraph             --------------------------
	.section	.nv.callgraph,"",@"SHT_CUDA_CALLGRAPH"
	.align	4
	.sectionentsize	8
	.align		4
        /*0000*/ 	.word	0x00000000
	.align		4
        /*0004*/ 	.word	0xffffffff
	.align		4
        /*0008*/ 	.word	0x00000000
	.align		4
        /*000c*/ 	.word	0xfffffffe
	.align		4
        /*0010*/ 	.word	0x00000000
	.align		4
        /*0014*/ 	.word	0xfffffffd
	.align		4
        /*0018*/ 	.word	0x00000000
	.align		4
        /*001c*/ 	.word	0xfffffffc


//--------------------- .text.triton_poi_fused_add_0 --------------------------
	.section	.text.triton_poi_fused_add_0,"ax",@progbits
	.align	128
        .global         triton_poi_fused_add_0
        .type           triton_poi_fused_add_0,@function
        .size           triton_poi_fused_add_0,(.L_x_1 - triton_poi_fused_add_0)
        .other          triton_poi_fused_add_0,@"STO_CUDA_ENTRY STV_DEFAULT"
triton_poi_fused_add_0:
.text.triton_poi_fused_add_0:
[----:B------:R-:W0:Y:S02]  /*0000*/  LDC R1, c[0x0][0x28] ;  /* 0x00000a00ff017b82 */ /* 0x000e240000000800 */
[----:B------:R-:W1:Y:S01]  /*0010*/  S2R R0, SR_TID.X ;  /* 0x0000000000007919 */ /* 0x000e620000002100 */
[----:B------:R-:W2:Y:S01]  /*0020*/  LDC.64 R6, c[0x0][0x218] ;  /* 0x00008600ff067b82 */ /* 0x000ea20000000a00 */
[----:B------:R-:W-:Y:S01]  /*0030*/  HFMA2.MMA R15, -RZ, RZ, 0, 0 ;  /* 0x00000000ff0f7435 */ /* 0x000fe200000001ff */
[----:B------:R-:W-:Y:S01]  /*0040*/  CS2R R12, SRZ ;  /* 0x00000000000c7805 */ /* 0x000fe2000001ff00 */
[----:B------:R-:W3:Y:S01]  /*0050*/  S2R R11, SR_CTAID.X ;  /* 0x00000000000b7919 */ /* 0x000ee20000002500 */
[----:B------:R-:W-:-:S04]  /*0060*/  ULDC.64 UR4, c[0x0][0x208] ;  /* 0x0000820000047ab9 */ /* 0x000fc80000000a00 */
[----:B------:R-:W4:Y:S01]  /*0070*/  LDC.64 R2, c[0x0][0x210] ;  /* 0x00008400ff027b82 */ /* 0x000f220000000a00 */
[----:B-1----:R-:W-:-:S04]  /*0080*/  SHF.L.U32 R0, R0, 0x1, RZ ;  /* 0x0000000100007819 */ /* 0x002fc800000006ff */
[----:B------:R-:W-:-:S04]  /*0090*/  LOP3.LUT R0, R0, 0xfe, RZ, 0xc0, !PT ;  /* 0x000000fe00007812 */ /* 0x000fc800078ec0ff */
[----:B---3--:R-:W-:-:S04]  /*00a0*/  LEA R11, R11, R0, 0x8 ;  /* 0x000000000b0b7211 */ /* 0x008fc800078e40ff */
[----:B------:R-:W-:Y:S01]  /*00b0*/  IADD3 R0, R11, 0x1, RZ ;  /* 0x000000010b007810 */ /* 0x000fe20007ffe0ff */
[C---:B------:R-:W-:Y:S01]  /*00c0*/  IMAD.HI R4, R11.reuse, 0x55555556, RZ ;  /* 0x555555560b047827 */ /* 0x040fe200078e02ff */
[----:B------:R-:W-:-:S03]  /*00d0*/  ISETP.GE.AND P0, PT, R11, 0xc0, PT ;  /* 0x000000c00b00780c */ /* 0x000fc60003f06270 */
[----:B------:R-:W-:Y:S01]  /*00e0*/  IMAD.HI R5, R0, 0x55555556, RZ ;  /* 0x5555555600057827 */ /* 0x000fe200078e02ff */
[----:B------:R-:W-:-:S03]  /*00f0*/  LEA.HI R4, R4, R4, RZ, 0x1 ;  /* 0x0000000404047211 */ /* 0x000fc600078f08ff */
[----:B----4-:R-:W-:Y:S01]  /*0100*/  IMAD.WIDE R2, R11, 0x4, R2 ;  /* 0x000000040b027825 */ /* 0x010fe200078e0202 */
[----:B------:R-:W-:-:S03]  /*0110*/  LEA.HI R9, R5, R5, RZ, 0x1 ;  /* 0x0000000505097211 */ /* 0x000fc600078f08ff */
[----:B------:R-:W-:Y:S02]  /*0120*/  IMAD R5, R4, -0x3, R11 ;  /* 0xfffffffd04057824 */ /* 0x000fe400078e020b */
[----:B------:R-:W-:Y:S01]  /*0130*/  IMAD R9, R9, -0x3, R0 ;  /* 0xfffffffd09097824 */ /* 0x000fe200078e0200 */
[----:B------:R-:W-:Y:S01]  /*0140*/  MOV R0, RZ ;  /* 0x000000ff00007202 */ /* 0x000fe20000000f00 */
[--C-:B--2---:R-:W-:Y:S01]  /*0150*/  IMAD.WIDE R4, R5, 0x4, R6.reuse ;  /* 0x0000000405047825 */ /* 0x104fe200078e0206 */
[----:B------:R-:W2:Y:S03]  /*0160*/  @!P0 LDG.E.64 R12, desc[UR4][R2.64] ;  /* 0x00000004020c8981 */ /* 0x000ea6000c1e1b00 */
[----:B------:R-:W-:Y:S01]  /*0170*/  IMAD.WIDE R6, R9, 0x4, R6 ;  /* 0x0000000409067825 */ /* 0x000fe200078e0206 */
[----:B------:R-:W2:Y:S01]  /*0180*/  @!P0 LDG.E.EL R15, desc[UR4][R4.64] ;  /* 0x00000004040f8981 */ /* 0x000ea2000c2e1900 */
[----:B------:R-:W1:Y:S03]  /*0190*/  LDC.64 R8, c[0x0][0x220] ;  /* 0x00008800ff087b82 */ /* 0x000e660000000a00 */
[----:B------:R-:W3:Y:S01]  /*01a0*/  @!P0 LDG.E.EL R0, desc[UR4][R6.64] ;  /* 0x0000000406008981 */ /* 0x000ee2000c2e1900 */
[----:B-1----:R-:W-:-:S04]  /*01b0*/  IMAD.WIDE R8, R11, 0x4, R8 ;  /* 0x000000040b087825 */ /* 0x002fc800078e0208 */
[----:B--2---:R-:W-:Y:S01]  /*01c0*/  FADD R12, R15, R12 ;  /* 0x0000000c0f0c7221 */ /* 0x004fe20000000000 */
[----:B---3--:R-:W-:Y:S01]  /*01d0*/  FADD R13, R0, R13 ;  /* 0x0000000d000d7221 */ /* 0x008fe20000000000 */
[----:B------:R-:W-:Y:S06]  /*01e0*/  @P0 EXIT ;  /* 0x000000000000094d */ /* 0x000fec0003800000 */
[----:B------:R-:W-:Y:S01]  /*01f0*/  STG.E.64 desc[UR4][R8.64], R12 ;  /* 0x0000000c08007986 */ /* 0x000fe2000c101b04 */
[----:B------:R-:W-:Y:S05]  /*0200*/  EXIT ;  /* 0x000000000000794d */ /* 0x000fea0003800000 */
.L_x_0:
[----:B------:R-:W-:-:S00]  /*0210*/  BRA `(.L_x_0) ;  /* 0xfffffffc00fc7947 */ /* 0x000fc0000383ffff */
[----:B------:R-:W-:-:S00]  /*0220*/  NOP ;  /* 0x0000000000007918 */ /* 0x000fc00000000000 */
        /* <DEDUP_REMOVED lines=13> */
.L_x_1:


//--------------------- .nv.constant0.triton_poi_fused_add_0 --------------------------
	.section	.nv.constant0.triton_poi_fused_add_0,"a",@progbits
	.sectionflags	@""
	.align	4
.nv.constant0.triton_poi_fused_add_0:
	.zero		556
